	.headerflags	@"EF_CUDA_TEXMODE_UNIFIED EF_CUDA_64BIT_ADDRESS EF_CUDA_ACCELERATORS EF_CUDA_SM90 EF_CUDA_VIRTUAL_SM(EF_CUDA_SM90)"
	.elftype	@"ET_EXEC"


//--------------------- .nv.info                  --------------------------
	.section	.nv.info,"",@"SHT_CUDA_INFO"
	.align	4


	//----- nvinfo : EIATTR_REGCOUNT
	.align		4
        /*0000*/ 	.byte	0x04, 0x2f
        /*0002*/ 	.short	(.L_3 - .L_2)
	.align		4
.L_2:
        /*0004*/ 	.word	index@(triton_per_fused__native_batch_norm_legit_no_training_add_convolution_mean_5)
        /*0008*/ 	.word	0x00000020


	//----- nvinfo : EIATTR_MIN_STACK_SIZE
	.align		4
.L_3:
        /*000c*/ 	.byte	0x04, 0x12
        /*000e*/ 	.short	(.L_5 - .L_4)
	.align		4
.L_4:
        /*0010*/ 	.word	index@(triton_per_fused__native_batch_norm_legit_no_training_add_convolution_mean_5)
        /*0014*/ 	.word	0x00000000


	//----- nvinfo : EIATTR_FRAME_SIZE
	.align		4
.L_5:
        /*0018*/ 	.byte	0x04, 0x11
        /*001a*/ 	.short	(.L_7 - .L_6)
	.align		4
.L_6:
        /*001c*/ 	.word	index@(triton_per_fused__native_batch_norm_legit_no_training_add_convolution_mean_5)
        /*0020*/ 	.word	0x00000000


	//----- nvinfo : EIATTR_MIN_STACK_SIZE
	.align		4
.L_7:
        /*0024*/ 	.byte	0x04, 0x12
        /*0026*/ 	.short	(.L_9 - .L_8)
	.align		4
.L_8:
        /*0028*/ 	.word	index@(triton_per_fused__native_batch_norm_legit_no_training_add_convolution_mean_5)
        /*002c*/ 	.word	0x00000000
.L_9:


//--------------------- .nv.info.triton_per_fused__native_batch_norm_legit_no_training_add_convolution_mean_5 --------------------------
	.section	.nv.info.triton_per_fused__native_batch_norm_legit_no_training_add_convolution_mean_5,"",@"SHT_CUDA_INFO"
	.sectionflags	@""
	.align	4


	//----- nvinfo : EIATTR_CUDA_API_VERSION
	.align		4
        /*0000*/ 	.byte	0x04, 0x37
        /*0002*/ 	.short	(.L_11 - .L_10)
.L_10:
        /*0004*/ 	.word	0x0000007c


	//----- nvinfo : EIATTR_KPARAM_INFO
	.align		4
.L_11:
        /*0008*/ 	.byte	0x04, 0x17
        /*000a*/ 	.short	(.L_13 - .L_12)
.L_12:
        /*000c*/ 	.word	0x00000000
        /*0010*/ 	.short	0x000b
        /*0012*/ 	.short	0x0054
        /*0014*/ 	.byte	0x00, 0xf0, 0x11, 0x00


	//----- nvinfo : EIATTR_KPARAM_INFO
	.align		4
.L_13:
        /*0018*/ 	.byte	0x04, 0x17
        /*001a*/ 	.short	(.L_15 - .L_14)
.L_14:
        /*001c*/ 	.word	0x00000000
        /*0020*/ 	.short	0x000a
        /*0022*/ 	.short	0x0050
        /*0024*/ 	.byte	0x00, 0xf0, 0x11, 0x00


	//----- nvinfo : EIATTR_KPARAM_INFO
	.align		4
.L_15:
        /*0028*/ 	.byte	0x04, 0x17
        /*002a*/ 	.short	(.L_17 - .L_16)
.L_16:
        /*002c*/ 	.word	0x00000000
        /*0030*/ 	.short	0x0009
        /*0032*/ 	.short	0x0048
        /*0034*/ 	.byte	0x00, 0xf4, 0x21, 0x00


	//----- nvinfo : EIATTR_KPARAM_INFO
	.align		4
.L_17:
        /*0038*/ 	.byte	0x04, 0x17
        /*003a*/ 	.short	(.L_19 - .L_18)
.L_18:
        /*003c*/ 	.word	0x00000000
        /*0040*/ 	.short	0x0008
        /*0042*/ 	.short	0x0040
        /*0044*/ 	.byte	0x00, 0xf4, 0x21, 0x00


	//----- nvinfo : EIATTR_KPARAM_INFO
	.align		4
.L_19:
        /*0048*/ 	.byte	0x04, 0x17
        /*004a*/ 	.short	(.L_21 - .L_20)
.L_20:
        /*004c*/ 	.word	0x00000000
        /*0050*/ 	.short	0x0007
        /*0052*/ 	.short	0x0038
        /*0054*/ 	.byte	0x00, 0xf4, 0x21, 0x00


	//----- nvinfo : EIATTR_KPARAM_INFO
	.align		4
.L_21:
        /*0058*/ 	.byte	0x04, 0x17
        /*005a*/ 	.short	(.L_23 - .L_22)
.L_22:
        /*005c*/ 	.word	0x00000000
        /*0060*/ 	.short	0x0006
        /*0062*/ 	.short	0x0030
        /*0064*/ 	.byte	0x00, 0xf4, 0x21, 0x00


	//----- nvinfo : EIATTR_KPARAM_INFO
	.align		4
.L_23:
        /*0068*/ 	.byte	0x04, 0x17
        /*006a*/ 	.short	(.L_25 - .L_24)
.L_24:
        /*006c*/ 	.word	0x00000000
        /*0070*/ 	.short	0x0005
        /*0072*/ 	.short	0x0028
        /*0074*/ 	.byte	0x00, 0xf4, 0x21, 0x00


	//----- nvinfo : EIATTR_KPARAM_INFO
	.align		4
.L_25:
        /*0078*/ 	.byte	0x04, 0x17
        /*007a*/ 	.short	(.L_27 - .L_26)
.L_26:
        /*007c*/ 	.word	0x00000000
        /*0080*/ 	.short	0x0004
        /*0082*/ 	.short	0x0020
        /*0084*/ 	.byte	0x00, 0xf4, 0x21, 0x00


	//----- nvinfo : EIATTR_KPARAM_INFO
	.align		4
.L_27:
        /*0088*/ 	.byte	0x04, 0x17
        /*008a*/ 	.short	(.L_29 - .L_28)
.L_28:
        /*008c*/ 	.word	0x00000000
        /*0090*/ 	.short	0x0003
        /*0092*/ 	.short	0x0018
        /*0094*/ 	.byte	0x00, 0xf4, 0x21, 0x00


	//----- nvinfo : EIATTR_KPARAM_INFO
	.align		4
.L_29:
        /*0098*/ 	.byte	0x04, 0x17
        /*009a*/ 	.short	(.L_31 - .L_30)
.L_30:
        /*009c*/ 	.word	0x00000000
        /*00a0*/ 	.short	0x0002
        /*00a2*/ 	.short	0x0010
        /*00a4*/ 	.byte	0x00, 0xf4, 0x21, 0x00


	//----- nvinfo : EIATTR_KPARAM_INFO
	.align		4
.L_31:
        /*00a8*/ 	.byte	0x04, 0x17
        /*00aa*/ 	.short	(.L_33 - .L_32)
.L_32:
        /*00ac*/ 	.word	0x00000000
        /*00b0*/ 	.short	0x0001
        /*00b2*/ 	.short	0x0008
        /*00b4*/ 	.byte	0x00, 0xf4, 0x21, 0x00


	//----- nvinfo : EIATTR_KPARAM_INFO
	.align		4
.L_33:
        /*00b8*/ 	.byte	0x04, 0x17
        /*00ba*/ 	.short	(.L_35 - .L_34)
.L_34:
        /*00bc*/ 	.word	0x00000000
        /*00c0*/ 	.short	0x0000
        /*00c2*/ 	.short	0x0000
        /*00c4*/ 	.byte	0x00, 0xf4, 0x21, 0x00


	//----- nvinfo : EIATTR_SPARSE_MMA_MASK
	.align		4
.L_35:
        /*00c8*/ 	.byte	0x03, 0x50
        /*00ca*/ 	.short	0x0000


	//----- nvinfo : EIATTR_MAXREG_COUNT
	.align		4
        /*00cc*/ 	.byte	0x03, 0x1b
        /*00ce*/ 	.short	0x00ff


	//----- nvinfo : EIATTR_COOP_GROUP_MASK_REGIDS
	.align		4
        /*00d0*/ 	.byte	0x04, 0x29
        /*00d2*/ 	.short	(.L_37 - .L_36)


	//   ....[0]....
.L_36:
        /*00d4*/ 	.word	0xffffffff


	//   ....[1]....
        /*00d8*/ 	.word	0xffffffff


	//   ....[2]....
        /*00dc*/ 	.word	0xffffffff


	//   ....[3]....
        /*00e0*/ 	.word	0xffffffff


	//   ....[4]....
        /*00e4*/ 	.word	0xffffffff


	//   ....[5]....
        /*00e8*/ 	.word	0xffffffff


	//   ....[6]....
        /*00ec*/ 	.word	0xffffffff


	//   ....[7]....
        /*00f0*/ 	.word	0xffffffff


	//----- nvinfo : EIATTR_COOP_GROUP_INSTR_OFFSETS
	.align		4
.L_37:
        /*00f4*/ 	.byte	0x04, 0x28
        /*00f6*/ 	.short	(.L_39 - .L_38)


	//   ....[0]....
.L_38:
        /*00f8*/ 	.word	0x000004c0


	//   ....[1]....
        /*00fc*/ 	.word	0x000004e0


	//   ....[2]....
        /*0100*/ 	.word	0x00000500


	//   ....[3]....
        /*0104*/ 	.word	0x00000520


	//   ....[4]....
        /*0108*/ 	.word	0x00000550


	//   ....[5]....
        /*010c*/ 	.word	0x000005d0


	//   ....[6]....
        /*0110*/ 	.word	0x00000610


	//   ....[7]....
        /*0114*/ 	.word	0x00000640


	//----- nvinfo : EIATTR_EXIT_INSTR_OFFSETS
	.align		4
.L_39:
        /*0118*/ 	.byte	0x04, 0x1c
        /*011a*/ 	.short	(.L_41 - .L_40)


	//   ....[0]....
.L_40:
        /*011c*/ 	.word	0x00000720


	//   ....[1]....
        /*0120*/ 	.word	0x00000750


	//----- nvinfo : EIATTR_REQNTID
	.align		4
.L_41:
        /*0124*/ 	.byte	0x04, 0x10
        /*0126*/ 	.short	(.L_43 - .L_42)
.L_42:
        /*0128*/ 	.word	0x00000100
        /*012c*/ 	.word	0x00000001
        /*0130*/ 	.word	0x00000001


	//----- nvinfo : EIATTR_CBANK_PARAM_SIZE
	.align		4
.L_43:
        /*0134*/ 	.byte	0x03, 0x19
        /*0136*/ 	.short	0x0058


	//----- nvinfo : EIATTR_PARAM_CBANK
	.align		4
        /*0138*/ 	.byte	0x04, 0x0a
        /*013a*/ 	.short	(.L_45 - .L_44)
	.align		4
.L_44:
        /*013c*/ 	.word	index@(.nv.constant0.triton_per_fused__native_batch_norm_legit_no_training_add_convolution_mean_5)
        /*0140*/ 	.short	0x0210
        /*0142*/ 	.short	0x0058


	//----- nvinfo : EIATTR_SW_WAR
	.align		4
.L_45:
        /*0144*/ 	.byte	0x04, 0x36
        /*0146*/ 	.short	(.L_47 - .L_46)
.L_46:
        /*0148*/ 	.word	0x00000008
.L_47:


//--------------------- .nv.callgraph             --------------------------
	.section	.nv.callgraph,"",@"SHT_CUDA_CALLGRAPH"
	.align	4
	.sectionentsize	8
	.align		4
        /*0000*/ 	.word	0x00000000
	.align		4
        /*0004*/ 	.word	0xffffffff
	.align		4
        /*0008*/ 	.word	0x00000000
	.align		4
        /*000c*/ 	.word	0xfffffffe
	.align		4
        /*0010*/ 	.word	0x00000000
	.align		4
        /*0014*/ 	.word	0xfffffffd
	.align		4
        /*0018*/ 	.word	0x00000000
	.align		4
        /*001c*/ 	.word	0xfffffffc


//--------------------- .nv.constant4             --------------------------
	.section	.nv.constant4,"a",@progbits
	.align	8
	.align		8
.nv.constant4:
        /*0000*/ 	.dword	_$_str
	.align		8
        /*0008*/ 	.dword	_$_str_$_2


//--------------------- .text.triton_per_fused__native_batch_norm_legit_no_training_add_convolution_mean_5 --------------------------
	.section	.text.triton_per_fused__native_batch_norm_legit_no_training_add_convolution_mean_5,"ax",@progbits
	.sectionflags	@"SHF_BARRIERS=1"
	.align	128
        .global         triton_per_fused__native_batch_norm_legit_no_training_add_convolution_mean_5
        .type           triton_per_fused__native_batch_norm_legit_no_training_add_convolution_mean_5,@function
        .size           triton_per_fused__native_batch_norm_legit_no_training_add_convolution_mean_5,(.L_x_1 - triton_per_fused__native_batch_norm_legit_no_training_add_convolution_mean_5)
        .other          triton_per_fused__native_batch_norm_legit_no_training_add_convolution_mean_5,@"STO_CUDA_ENTRY STV_DEFAULT"
triton_per_fused__native_batch_norm_legit_no_training_add_convolution_mean_5:
.text.triton_per_fused__native_batch_norm_legit_no_training_add_convolution_mean_5:
[----:B------:R-:W0:Y:S01]  /*0000*/  LDC R1, c[0x0][0x28] ;  /* 0x00000a00ff017b82 */ /* 0x000e220000000800 */
[----:B------:R-:W1:Y:S07]  /*0010*/  S2R R2, SR_CTAID.X ;  /* 0x0000000000027919 */ /* 0x000e6e0000002500 */
[----:B------:R-:W2:Y:S01]  /*0020*/  LDC.64 R28, c[0x0][0x240] ;  /* 0x00009000ff1c7b82 */ /* 0x000ea20000000a00 */
[----:B------:R-:W-:-:S07]  /*0030*/  ULDC.64 UR6, c[0x0][0x208] ;  /* 0x0000820000067ab9 */ /* 0x000fce0000000a00 */
[----:B------:R-:W3:Y:S08]  /*0040*/  LDC.64 R16, c[0x0][0x230] ;  /* 0x00008c00ff107b82 */ /* 0x000ef00000000a00 */
[----:B------:R-:W4:Y:S08]  /*0050*/  LDC.64 R4, c[0x0][0x218] ;  /* 0x00008600ff047b82 */ /* 0x000f300000000a00 */
[----:B------:R-:W5:Y:S01]  /*0060*/  LDC.64 R14, c[0x0][0x238] ;  /* 0x00008e00ff0e7b82 */ /* 0x000f620000000a00 */
[----:B-1----:R-:W-:-:S07]  /*0070*/  SHF.R.S32.HI R3, RZ, 0x1f, R2 ;  /* 0x0000001fff037819 */ /* 0x002fce0000011402 */
[----:B------:R-:W1:Y:S01]  /*0080*/  LDC.64 R22, c[0x0][0x250] ;  /* 0x00009400ff167b82 */ /* 0x000e620000000a00 */
[----:B------:R-:W-:-:S04]  /*0090*/  LEA.HI R3, R3, R2, RZ, 0x5 ;  /* 0x0000000203037211 */ /* 0x000fc800078f28ff */
[----:B------:R-:W-:-:S03]  /*00a0*/  LOP3.LUT R3, R3, 0xffffffe0, RZ, 0xc0, !PT ;  /* 0xffffffe003037812 */ /* 0x000fc600078ec0ff */
[----:B------:R-:W4:Y:S01]  /*00b0*/  LDC.64 R26, c[0x0][0x228] ;  /* 0x00008a00ff1a7b82 */ /* 0x000f220000000a00 */
[----:B------:R-:W-:-:S05]  /*00c0*/  IADD3 R13, -R3, R2, RZ ;  /* 0x00000002030d7210 */ /* 0x000fca0007ffe1ff */
[C---:B--2---:R-:W-:Y:S01]  /*00d0*/  IMAD.WIDE R28, R13.reuse, 0x4, R28 ;  /* 0x000000040d1c7825 */ /* 0x044fe200078e021c */
[----:B------:R-:W2:Y:S01]  /*00e0*/  S2R R3, SR_TID.X ;  /* 0x0000000000037919 */ /* 0x000ea20000002100 */
[----:B------:R-:W2:Y:S04]  /*00f0*/  LDC.64 R24, c[0x0][0x248] ;  /* 0x00009200ff187b82 */ /* 0x000ea80000000a00 */
[----:B------:R-:W2:Y:S01]  /*0100*/  LDG.E.EL R28, desc[UR6][R28.64] ;  /* 0x000000061c1c7981 */ /* 0x000ea2000c2e1900 */
[----:B---3--:R-:W-:-:S03]  /*0110*/  IMAD.WIDE R16, R13, 0x4, R16 ;  /* 0x000000040d107825 */ /* 0x008fc600078e0210 */
[----:B------:R-:W3:Y:S01]  /*0120*/  LDC.64 R6, c[0x0][0x210] ;  /* 0x00008400ff067b82 */ /* 0x000ee20000000a00 */
[C---:B-----5:R-:W-:Y:S02]  /*0130*/  IMAD.WIDE R14, R13.reuse, 0x4, R14 ;  /* 0x000000040d0e7825 */ /* 0x060fe400078e020e */
[----:B------:R-:W5:Y:S02]  /*0140*/  LDG.E.EL R17, desc[UR6][R16.64] ;  /* 0x0000000610117981 */ /* 0x000f64000c2e1900 */
[----:B-1----:R-:W-:-:S04]  /*0150*/  IMAD.WIDE R22, R13, 0x4, R22 ;  /* 0x000000040d167825 */ /* 0x002fc800078e0216 */
[----:B0---4-:R-:W-:Y:S02]  /*0160*/  IMAD.WIDE R26, R13, 0x4, R26 ;  /* 0x000000040d1a7825 */ /* 0x011fe400078e021a */
[----:B------:R-:W4:Y:S04]  /*0170*/  LDG.E.EL R22, desc[UR6][R22.64] ;  /* 0x0000000616167981 */ /* 0x000f28000c2e1900 */
[----:B------:R-:W4:Y:S01]  /*0180*/  LDG.E.EL R16, desc[UR6][R14.64] ;  /* 0x000000060e107981 */ /* 0x000f22000c2e1900 */
[----:B--2---:R-:W-:Y:S01]  /*0190*/  SHF.L.U32 R20, R3, 0x2, RZ ;  /* 0x0000000203147819 */ /* 0x004fe200000006ff */
[----:B------:R-:W-:Y:S02]  /*01a0*/  IMAD.WIDE R24, R13, 0x4, R24 ;  /* 0x000000040d187825 */ /* 0x000fe400078e0218 */
[----:B------:R0:W2:Y:S01]  /*01b0*/  LDG.E.EL R18, desc[UR6][R26.64] ;  /* 0x000000061a127981 */ /* 0x0000a2000c2e1900 */
[----:B------:R-:W-:-:S03]  /*01c0*/  LOP3.LUT R9, R20, 0x3fc, RZ, 0xc0, !PT ;  /* 0x000003fc14097812 */ /* 0x000fc600078ec0ff */
[----:B------:R1:W2:Y:S01]  /*01d0*/  LDG.E.EL R19, desc[UR6][R24.64] ;  /* 0x0000000618137981 */ /* 0x0002a2000c2e1900 */
[----:B------:R-:W-:-:S05]  /*01e0*/  LEA R0, R2, R9, 0xa ;  /* 0x0000000902007211 */ /* 0x000fca00078e50ff */
[----:B------:R-:W-:-:S05]  /*01f0*/  IMAD.WIDE R4, R0, 0x4, R4 ;  /* 0x0000000400047825 */ /* 0x000fca00078e0204 */
[----:B------:R-:W5:Y:S01]  /*0200*/  LDG.E.128 R8, desc[UR6][R4.64] ;  /* 0x0000000604087981 */ /* 0x000f62000c1e1d00 */
[----:B---3--:R-:W-:-:S05]  /*0210*/  IMAD.WIDE R6, R0, 0x4, R6 ;  /* 0x0000000400067825 */ /* 0x008fca00078e0206 */
[----:B------:R-:W2:Y:S01]  /*0220*/  LDG.E.128 R12, desc[UR6][R6.64] ;  /* 0x00000006060c7981 */ /* 0x000ea2000c1e1d00 */
[----:B0-----:R-:W-:Y:S01]  /*0230*/  HFMA2.MMA R26, -RZ, RZ, 1.625, 0 ;  /* 0x3e800000ff1a7435 */ /* 0x001fe200000001ff */
[----:B------:R-:W0:Y:S01]  /*0240*/  S2UR UR5, SR_CgaCtaId ;  /* 0x00000000000579c3 */ /* 0x000e220000008800 */
[----:B------:R-:W-:Y:S02]  /*0250*/  UMOV UR4, 0x400 ;  /* 0x0000040000047882 */ /* 0x000fe40000000000 */
[----:B0-----:R-:W-:Y:S01]  /*0260*/  UPRMT UR4, UR5, 0x654, UR4 ;  /* 0x0000065405047896 */ /* 0x001fe20008000004 */
[----:B------:R-:W-:-:S04]  /*0270*/  FADD R28, R28, 9.9999997473787516356e-06 ;  /* 0x3727c5ac1c1c7421 */ /* 0x000fc80000000000 */
[----:B------:R-:W0:Y:S02]  /*0280*/  MUFU.SQRT R29, R28 ;  /* 0x0000001c001d7308 */ /* 0x000e240000002000 */
[C---:B0-----:R-:W-:Y:S02]  /*0290*/  FSETP.GT.AND P0, PT, R29.reuse, 8.50705917302346158658e+37, PT ;  /* 0x7e8000001d00780b */ /* 0x041fe40003f04000 */
[----:B------:R-:W-:-:S11]  /*02a0*/  FSETP.GEU.AND P1, PT, R29, 1.175494350822287508e-38, PT ;  /* 0x008000001d00780b */ /* 0x000fd60003f2e000 */
[----:B------:R-:W-:-:S04]  /*02b0*/  @P0 FMUL R29, R29, 0.25 ;  /* 0x3e8000001d1d0820 */ /* 0x000fc80000400000 */
[----:B------:R-:W-:-:S06]  /*02c0*/  @!P1 FMUL R29, R29, 16777216 ;  /* 0x4b8000001d1d9820 */ /* 0x000fcc0000400000 */
[----:B------:R-:W0:Y:S01]  /*02d0*/  MUFU.RCP R29, R29 ;  /* 0x0000001d001d7308 */ /* 0x000e220000001000 */
[----:B-1----:R-:W-:Y:S01]  /*02e0*/  FSEL R24, R26, 1, P0 ;  /* 0x3f8000001a187808 */ /* 0x002fe20000000000 */
[--C-:B-----5:R-:W-:Y:S01]  /*02f0*/  FADD R8, R8, R17.reuse ;  /* 0x0000001108087221 */ /* 0x120fe20000000000 */
[----:B------:R-:W-:-:S03]  /*0300*/  FADD R9, R9, R17 ;  /* 0x0000001109097221 */ /* 0x000fc60000000000 */
[----:B------:R-:W-:Y:S01]  /*0310*/  @!P1 FMUL R24, R24, 16777216 ;  /* 0x4b80000018189820 */ /* 0x000fe20000400000 */
[----:B------:R-:W-:Y:S01]  /*0320*/  FADD R10, R10, R17 ;  /* 0x000000110a0a7221 */ /* 0x000fe20000000000 */
[C---:B----4-:R-:W-:Y:S01]  /*0330*/  FADD R28, -R16.reuse, R8 ;  /* 0x00000008101c7221 */ /* 0x050fe20000000100 */
[C---:B------:R-:W-:Y:S01]  /*0340*/  FADD R26, -R16.reuse, R9 ;  /* 0x00000009101a7221 */ /* 0x040fe20000000100 */
[----:B------:R-:W-:Y:S01]  /*0350*/  FADD R11, R11, R17 ;  /* 0x000000110b0b7221 */ /* 0x000fe20000000000 */
[----:B0-----:R-:W-:Y:S01]  /*0360*/  FMUL R23, R29, R24 ;  /* 0x000000181d177220 */ /* 0x001fe20000400000 */
[----:B------:R-:W-:-:S03]  /*0370*/  FADD R24, -R16, R10 ;  /* 0x0000000a10187221 */ /* 0x000fc60000000100 */
[-C--:B------:R-:W-:Y:S01]  /*0380*/  FMUL R28, R28, R23.reuse ;  /* 0x000000171c1c7220 */ /* 0x080fe20000400000 */
[-C--:B------:R-:W-:Y:S01]  /*0390*/  FMUL R25, R26, R23.reuse ;  /* 0x000000171a197220 */ /* 0x080fe20000400000 */
[----:B------:R-:W-:Y:S01]  /*03a0*/  FADD R16, -R16, R11 ;  /* 0x0000000b10107221 */ /* 0x000fe20000000100 */
[----:B------:R-:W-:Y:S01]  /*03b0*/  FMUL R17, R24, R23 ;  /* 0x0000001718117220 */ /* 0x000fe20000400000 */
[--C-:B--2---:R-:W-:Y:S01]  /*03c0*/  FADD R13, R13, R18.reuse ;  /* 0x000000120d0d7221 */ /* 0x104fe20000000000 */
[----:B------:R-:W-:Y:S01]  /*03d0*/  FADD R12, R12, R18 ;  /* 0x000000120c0c7221 */ /* 0x000fe20000000000 */
[C-C-:B------:R-:W-:Y:S01]  /*03e0*/  FFMA R27, R19.reuse, R28, R22.reuse ;  /* 0x0000001c131b7223 */ /* 0x140fe20000000016 */
[C-C-:B------:R-:W-:Y:S01]  /*03f0*/  FFMA R24, R19.reuse, R25, R22.reuse ;  /* 0x0000001913187223 */ /* 0x140fe20000000016 */
[----:B------:R-:W-:Y:S01]  /*0400*/  FMUL R23, R16, R23 ;  /* 0x0000001710177220 */ /* 0x000fe20000400000 */
[----:B------:R-:W-:Y:S01]  /*0410*/  FFMA R25, R19, R17, R22 ;  /* 0x0000001113197223 */ /* 0x000fe20000000016 */
[----:B------:R-:W-:Y:S01]  /*0420*/  FADD R14, R14, R18 ;  /* 0x000000120e0e7221 */ /* 0x000fe20000000000 */
[----:B------:R-:W-:Y:S01]  /*0430*/  FADD R16, R12, R27 ;  /* 0x0000001b0c107221 */ /* 0x000fe20000000000 */
[----:B------:R-:W-:Y:S01]  /*0440*/  FADD R17, R13, R24 ;  /* 0x000000180d117221 */ /* 0x000fe20000000000 */
[----:B------:R-:W-:Y:S01]  /*0450*/  FFMA R22, R19, R23, R22 ;  /* 0x0000001713167223 */ /* 0x000fe20000000016 */
[----:B------:R-:W-:Y:S01]  /*0460*/  FADD R15, R15, R18 ;  /* 0x000000120f0f7221 */ /* 0x000fe20000000000 */
[----:B------:R-:W-:Y:S01]  /*0470*/  FADD R18, R14, R25 ;  /* 0x000000190e127221 */ /* 0x000fe20000000000 */
[----:B------:R-:W-:-:S02]  /*0480*/  FADD R23, R16, R17 ;  /* 0x0000001110177221 */ /* 0x000fc40000000000 */
[----:B------:R-:W-:Y:S02]  /*0490*/  FADD R19, R15, R22 ;  /* 0x000000160f137221 */ /* 0x000fe40000000000 */
[----:B------:R-:W-:-:S04]  /*04a0*/  FADD R22, R18, R23 ;  /* 0x0000001712167221 */ /* 0x000fc80000000000 */
[----:B------:R-:W-:-:S05]  /*04b0*/  FADD R22, R19, R22 ;  /* 0x0000001613167221 */ /* 0x000fca0000000000 */
[----:B------:R-:W0:Y:S02]  /*04c0*/  SHFL.BFLY PT, R23, R22, 0x10, 0x1f ;  /* 0x0e001f0016177f89 */ /* 0x000e2400000e0000 */
[----:B0-----:R-:W-:-:S05]  /*04d0*/  FADD R23, R22, R23 ;  /* 0x0000001716177221 */ /* 0x001fca0000000000 */
[----:B------:R-:W0:Y:S02]  /*04e0*/  SHFL.BFLY PT, R24, R23, 0x8, 0x1f ;  /* 0x0d001f0017187f89 */ /* 0x000e2400000e0000 */
[----:B0-----:R-:W-:-:S05]  /*04f0*/  FADD R24, R23, R24 ;  /* 0x0000001817187221 */ /* 0x001fca0000000000 */
[----:B------:R-:W0:Y:S02]  /*0500*/  SHFL.BFLY PT, R25, R24, 0x4, 0x1f ;  /* 0x0c801f0018197f89 */ /* 0x000e2400000e0000 */
[----:B0-----:R-:W-:-:S05]  /*0510*/  FADD R25, R24, R25 ;  /* 0x0000001918197221 */ /* 0x001fca0000000000 */
[----:B------:R-:W0:Y:S01]  /*0520*/  SHFL.BFLY PT, R26, R25, 0x2, 0x1f ;  /* 0x0c401f00191a7f89 */ /* 0x000e2200000e0000 */
[----:B------:R-:W-:Y:S01]  /*0530*/  LOP3.LUT P0, RZ, R3, 0x1f, RZ, 0xc0, !PT ;  /* 0x0000001f03ff7812 */ /* 0x000fe2000780c0ff */
[----:B0-----:R-:W-:-:S05]  /*0540*/  FADD R26, R25, R26 ;  /* 0x0000001a191a7221 */ /* 0x001fca0000000000 */
[----:B------:R-:W0:Y:S01]  /*0550*/  SHFL.BFLY PT, R27, R26, 0x1, 0x1f ;  /* 0x0c201f001a1b7f89 */ /* 0x000e2200000e0000 */
[----:B------:R-:W-:-:S04]  /*0560*/  SHF.R.U32.HI R22, RZ, 0x3, R3 ;  /* 0x00000003ff167819 */ /* 0x000fc80000011603 */
[----:B------:R-:W-:Y:S02]  /*0570*/  LOP3.LUT R22, R22, 0x1c, RZ, 0xc0, !PT ;  /* 0x0000001c16167812 */ /* 0x000fe400078ec0ff */
[----:B------:R-:W-:Y:S01]  /*0580*/  ISETP.GE.AND P1, PT, R3, 0x8, PT ;  /* 0x000000080300780c */ /* 0x000fe20003f26270 */
[----:B0-----:R-:W-:-:S05]  /*0590*/  FADD R27, R26, R27 ;  /* 0x0000001b1a1b7221 */ /* 0x001fca0000000000 */
[----:B------:R-:W-:Y:S01]  /*05a0*/  @!P0 STS [R22+UR4], R27 ;  /* 0x0000001b16008988 */ /* 0x000fe20008000804 */
[----:B------:R-:W-:Y:S06]  /*05b0*/  BAR.SYNC.DEFER_BLOCKING 0x0 ;  /* 0x0000000000007b1d */ /* 0x000fec0000010000 */
[----:B------:R-:W0:Y:S04]  /*05c0*/  @!P1 LDS R21, [R20+UR4] ;  /* 0x0000000414159984 */ /* 0x000e280008000800 */
[----:B0-----:R-:W0:Y:S02]  /*05d0*/  SHFL.BFLY PT, R24, R21, 0x4, 0x1f ;  /* 0x0c801f0015187f89 */ /* 0x001e2400000e0000 */
[----:B0-----:R-:W-:Y:S01]  /*05e0*/  FADD R26, R21, R24 ;  /* 0x00000018151a7221 */ /* 0x001fe20000000000 */
[C---:B------:R-:W-:Y:S01]  /*05f0*/  LOP3.LUT P0, RZ, R3.reuse, 0x7, RZ, 0xc0, !PT ;  /* 0x0000000703ff7812 */ /* 0x040fe2000780c0ff */
[----:B------:R-:W0:Y:S03]  /*0600*/  LDC.64 R24, c[0x0][0x258] ;  /* 0x00009600ff187b82 */ /* 0x000e260000000a00 */
[----:B------:R-:W1:Y:S01]  /*0610*/  SHFL.BFLY PT, R23, R26, 0x2, 0x1f ;  /* 0x0c401f001a177f89 */ /* 0x000e6200000e0000 */
[----:B------:R-:W-:Y:S01]  /*0620*/  ISETP.LT.AND P0, PT, R3, 0x8, !P0 ;  /* 0x000000080300780c */ /* 0x000fe20004701270 */
[----:B-1----:R-:W-:-:S05]  /*0630*/  FADD R28, R26, R23 ;  /* 0x000000171a1c7221 */ /* 0x002fca0000000000 */
[----:B------:R-:W1:Y:S02]  /*0640*/  SHFL.BFLY PT, R23, R28, 0x1, 0x1f ;  /* 0x0c201f001c177f89 */ /* 0x000e6400000e0000 */
[----:B-1----:R-:W-:Y:S01]  /*0650*/  FADD R29, R28, R23 ;  /* 0x000000171c1d7221 */ /* 0x002fe20000000000 */
[----:B0-----:R-:W-:Y:S01]  /*0660*/  IMAD.WIDE R24, R0, 0x4, R24 ;  /* 0x0000000400187825 */ /* 0x001fe200078e0218 */
[----:B------:R-:W0:Y:S03]  /*0670*/  LDC.64 R22, c[0x0][0x220] ;  /* 0x00008800ff167b82 */ /* 0x000e260000000a00 */
[----:B------:R-:W-:Y:S05]  /*0680*/  @P0 STS [R20+UR4], R29 ;  /* 0x0000001d14000988 */ /* 0x000fea0008000804 */
[----:B------:R-:W-:Y:S06]  /*0690*/  BAR.SYNC.DEFER_BLOCKING 0x0 ;  /* 0x0000000000007b1d */ /* 0x000fec0000010000 */
[----:B------:R-:W1:Y:S04]  /*06a0*/  LDS R27, [UR4] ;  /* 0x00000004ff1b7984 */ /* 0x000e680008000800 */
[----:B------:R2:W-:Y:S04]  /*06b0*/  STG.E.128 desc[UR6][R6.64], R12 ;  /* 0x0000000c06007986 */ /* 0x0005e8000c101d06 */
[----:B------:R2:W-:Y:S04]  /*06c0*/  STG.E.128 desc[UR6][R4.64], R8 ;  /* 0x0000000804007986 */ /* 0x0005e8000c101d06 */
[----:B------:R2:W-:Y:S01]  /*06d0*/  STG.E.128 desc[UR6][R24.64], R16 ;  /* 0x0000001018007986 */ /* 0x0005e2000c101d06 */
[----:B------:R-:W-:Y:S01]  /*06e0*/  BAR.SYNC.DEFER_BLOCKING 0x0 ;  /* 0x0000000000007b1d */ /* 0x000fe20000010000 */
[----:B------:R-:W-:Y:S01]  /*06f0*/  LOP3.LUT P0, RZ, R3, 0xff, RZ, 0xc0, !PT ;  /* 0x000000ff03ff7812 */ /* 0x000fe2000780c0ff */
[----:B0-----:R-:W-:-:S04]  /*0700*/  IMAD.WIDE R22, R2, 0x4, R22 ;  /* 0x0000000402167825 */ /* 0x001fc800078e0216 */
[----:B-1----:R-:W-:-:S08]  /*0710*/  FADD R27, RZ, R27 ;  /* 0x0000001bff1b7221 */ /* 0x002fd00000000000 */
[----:B--2---:R-:W-:Y:S05]  /*0720*/  @P0 EXIT ;  /* 0x000000000000094d */ /* 0x004fea0003800000 */
[----:B------:R-:W-:-:S05]  /*0730*/  FMUL R27, R27, 0.0009765625 ;  /* 0x3a8000001b1b7820 */ /* 0x000fca0000400000 */
[----:B------:R-:W-:Y:S01]  /*0740*/  STG.E desc[UR6][R22.64], R27 ;  /* 0x0000001b16007986 */ /* 0x000fe2000c101906 */
[----:B------:R-:W-:Y:S05]  /*0750*/  EXIT ;  /* 0x000000000000794d */ /* 0x000fea0003800000 */
.L_x_0:
[----:B------:R-:W-:-:S00]  /*0760*/  BRA `(.L_x_0) ;  /* 0xfffffffc00fc7947 */ /* 0x000fc0000383ffff */
[----:B------:R-:W-:-:S00]  /*0770*/  NOP ;  /* 0x0000000000007918 */ /* 0x000fc00000000000 */
        /* <DEDUP_REMOVED lines=8> */
.L_x_1:


//--------------------- .nv.global.init           --------------------------
	.section	.nv.global.init,"aw",@progbits
.nv.global.init:
	.type		_$_str,@object
	.size		_$_str,(_$_str_$_2 - _$_str)
_$_str:
        /*0000*/ 	.byte	0x5f, 0x5f, 0x43, 0x55, 0x44, 0x41, 0x5f, 0x46, 0x54, 0x5a, 0x00
	.type		_$_str_$_2,@object
	.size		_$_str_$_2,(.L_1 - _$_str_$_2)
_$_str_$_2:
        /*000b*/ 	.byte	0x5f, 0x5f, 0x43, 0x55, 0x44, 0x41, 0x5f, 0x50, 0x52, 0x45, 0x43, 0x5f, 0x53, 0x51, 0x52, 0x54
        /*001b*/ 	.byte	0x00
.L_1:


//--------------------- .nv.shared.triton_per_fused__native_batch_norm_legit_no_training_add_convolution_mean_5 --------------------------
	.section	.nv.shared.triton_per_fused__native_batch_norm_legit_no_training_add_convolution_mean_5,"aw",@nobits
	.sectionflags	@""
	.align	16
	.zero		1024


//--------------------- .nv.constant0.triton_per_fused__native_batch_norm_legit_no_training_add_convolution_mean_5 --------------------------
	.section	.nv.constant0.triton_per_fused__native_batch_norm_legit_no_training_add_convolution_mean_5,"a",@progbits
	.sectionflags	@""
	.align	4
.nv.constant0.triton_per_fused__native_batch_norm_legit_no_training_add_convolution_mean_5:
	.zero		616
